//
// Generated by NVIDIA NVVM Compiler
//
// Compiler Build ID: CL-36424714
// Cuda compilation tools, release 13.0, V13.0.88
// Based on NVVM 20.0.0
//

.version 9.0
.target sm_100
.address_size 64

	// .globl	_Z6conv1dPiiS_
.const .align 4 .b8 mask[20];
// _ZZ6conv1dPiiS_E1m has been demoted

.visible .entry _Z6conv1dPiiS_(
	.param .u64 .ptr .align 1 _Z6conv1dPiiS__param_0,
	.param .u32 _Z6conv1dPiiS__param_1,
	.param .u64 .ptr .align 1 _Z6conv1dPiiS__param_2
)
{
	.reg .pred 	%p<6>;
	.reg .b32 	%r<34>;
	.reg .b64 	%rd<13>;
	// demoted variable
	.shared .align 4 .b8 _ZZ6conv1dPiiS_E1m[36];
	ld.param.u64 	%rd3, [_Z6conv1dPiiS__param_0];
	ld.param.u32 	%r7, [_Z6conv1dPiiS__param_1];
	ld.param.u64 	%rd2, [_Z6conv1dPiiS__param_2];
	cvta.to.global.u64 	%rd1, %rd3;
	mov.u32 	%r8, %ntid.x;
	mov.u32 	%r9, %ctaid.x;
	mul.lo.s32 	%r1, %r8, %r9;
	mov.u32 	%r2, %tid.x;
	add.s32 	%r3, %r1, %r2;
	setp.ge.s32 	%p1, %r3, %r7;
	@%p1 bra 	$L__BB0_9;
	mul.wide.s32 	%rd4, %r3, 4;
	add.s64 	%rd5, %rd1, %rd4;
	ld.global.u32 	%r10, [%rd5];
	shl.b32 	%r11, %r2, 2;
	mov.u32 	%r12, _ZZ6conv1dPiiS_E1m;
	add.s32 	%r4, %r12, %r11;
	st.shared.u32 	[%r4+8], %r10;
	setp.gt.u32 	%p2, %r2, 1;
	@%p2 bra 	$L__BB0_5;
	setp.lt.s32 	%p3, %r3, 2;
	mov.b32 	%r33, 0;
	@%p3 bra 	$L__BB0_4;
	mul.wide.u32 	%rd6, %r1, 4;
	add.s64 	%rd7, %rd1, %rd6;
	ld.global.u32 	%r33, [%rd7];
$L__BB0_4:
	st.shared.u32 	[%r4], %r33;
	setp.eq.s32 	%p4, %r2, 0;
	@%p4 bra 	$L__BB0_8;
$L__BB0_5:
	add.s32 	%r14, %r3, 2;
	setp.ge.s32 	%p5, %r14, %r7;
	@%p5 bra 	$L__BB0_7;
	add.s32 	%r16, %r3, %r2;
	mul.wide.u32 	%rd8, %r16, 4;
	add.s64 	%rd9, %rd1, %rd8;
	ld.global.u32 	%r17, [%rd9];
	st.shared.u32 	[%r4+16], %r17;
	bra.uni 	$L__BB0_8;
$L__BB0_7:
	mov.b32 	%r15, 0;
	st.shared.u32 	[%r4+16], %r15;
$L__BB0_8:
	bar.sync 	0;
	ld.shared.u32 	%r18, [%r4];
	ld.const.u32 	%r19, [mask];
	mul.lo.s32 	%r20, %r19, %r18;
	ld.shared.u32 	%r21, [%r4+4];
	ld.const.u32 	%r22, [mask+4];
	mad.lo.s32 	%r23, %r22, %r21, %r20;
	ld.shared.u32 	%r24, [%r4+8];
	ld.const.u32 	%r25, [mask+8];
	mad.lo.s32 	%r26, %r25, %r24, %r23;
	ld.shared.u32 	%r27, [%r4+12];
	ld.const.u32 	%r28, [mask+12];
	mad.lo.s32 	%r29, %r28, %r27, %r26;
	ld.shared.u32 	%r30, [%r4+16];
	ld.const.u32 	%r31, [mask+16];
	mad.lo.s32 	%r32, %r31, %r30, %r29;
	cvta.to.global.u64 	%rd10, %rd2;
	add.s64 	%rd12, %rd10, %rd4;
	st.global.u32 	[%rd12], %r32;
	bar.sync 	0;
$L__BB0_9:
	ret;

}


// ===== COMPILED SASS (sm_100) =====

	.target	sm_100

	.elftype	@"ET_EXEC"


//--------------------- .note.nv.tkinfo           --------------------------
	.section	.note.nv.tkinfo,"",@"SHT_NOTE"
	.sectionflags	@"SHF_NOTE_NV_TKINFO"
	.tkinfo
        /*0018*/ 	.word	0x00000002
        /*0030*/ 	.string	""
        /*0030*/ 	.string	"ptxas"
        /*0030*/ 	.string	"Cuda compilation tools, release 13.0, V13.0.88"
        /*0030*/ 	.string	"Build cuda_13.0.r13.0/compiler.36424714_0"
        /*0030*/ 	.string	"-arch sm_100 -m 64 "



//--------------------- .note.nv.cuinfo           --------------------------
	.section	.note.nv.cuinfo,"",@"SHT_NOTE"
	.sectionflags	@"SHF_NOTE_NV_CUINFO"
        /*0018*/ 	.short	0x0002
        /*001a*/ 	.short	0x0064
        /*001c*/ 	.short	0x0082
	.zero		2


//--------------------- .nv.info                  --------------------------
	.section	.nv.info,"",@"SHT_CUDA_INFO"
	.align	4


	//----- nvinfo : EIATTR_REGCOUNT
	.align		4
        /*0000*/ 	.byte	0x04, 0x2f
        /*0002*/ 	.short	(.L_2 - .L_1)
	.align		4
.L_1:
        /*0004*/ 	.word	index@(_Z6conv1dPiiS_)
        /*0008*/ 	.word	0x00000012


	//----- nvinfo : EIATTR_FRAME_SIZE
	.align		4
.L_2:
        /*000c*/ 	.byte	0x04, 0x11
        /*000e*/ 	.short	(.L_4 - .L_3)
	.align		4
.L_3:
        /*0010*/ 	.word	index@(_Z6conv1dPiiS_)
        /*0014*/ 	.word	0x00000000


	//----- nvinfo : EIATTR_MIN_STACK_SIZE
	.align		4
.L_4:
        /*0018*/ 	.byte	0x04, 0x12
        /*001a*/ 	.short	(.L_6 - .L_5)
	.align		4
.L_5:
        /*001c*/ 	.word	index@(_Z6conv1dPiiS_)
        /*0020*/ 	.word	0x00000000
.L_6:


//--------------------- .nv.compat                --------------------------
	.section	.nv.compat,"",@"SHT_CUDA_COMPAT_INFO"
	.align	4
        /*0000*/ 	.byte	0x02, 0x09, 0x00, 0x00, 0x02, 0x02, 0x01, 0x00, 0x02, 0x05, 0x05, 0x00, 0x03, 0x07, 0x01, 0x01
        /*0010*/ 	.byte	0x02, 0x03, 0x00, 0x00, 0x02, 0x06, 0x01, 0x00, 0x04, 0x0b, 0x08, 0x00, 0x09, 0x00, 0x00, 0x00
        /*0020*/ 	.byte	0x00, 0x00, 0x00, 0x00


//--------------------- .nv.info._Z6conv1dPiiS_   --------------------------
	.section	.nv.info._Z6conv1dPiiS_,"",@"SHT_CUDA_INFO"
	.sectionflags	@""
	.align	4


	//----- nvinfo : EIATTR_CUDA_API_VERSION
	.align		4
        /*0000*/ 	.byte	0x04, 0x37
        /*0002*/ 	.short	(.L_8 - .L_7)
.L_7:
        /*0004*/ 	.word	0x00000082


	//----- nvinfo : EIATTR_KPARAM_INFO
	.align		4
.L_8:
        /*0008*/ 	.byte	0x04, 0x17
        /*000a*/ 	.short	(.L_10 - .L_9)
.L_9:
        /*000c*/ 	.word	0x00000000
        /*0010*/ 	.short	0x0002
        /*0012*/ 	.short	0x0010
        /*0014*/ 	.byte	0x00, 0xf5, 0x21, 0x00


	//----- nvinfo : EIATTR_KPARAM_INFO
	.align		4
.L_10:
        /*0018*/ 	.byte	0x04, 0x17
        /*001a*/ 	.short	(.L_12 - .L_11)
.L_11:
        /*001c*/ 	.word	0x00000000
        /*0020*/ 	.short	0x0001
        /*0022*/ 	.short	0x0008
        /*0024*/ 	.byte	0x00, 0xf0, 0x11, 0x00


	//----- nvinfo : EIATTR_KPARAM_INFO
	.align		4
.L_12:
        /*0028*/ 	.byte	0x04, 0x17
        /*002a*/ 	.short	(.L_14 - .L_13)
.L_13:
        /*002c*/ 	.word	0x00000000
        /*0030*/ 	.short	0x0000
        /*0032*/ 	.short	0x0000
        /*0034*/ 	.byte	0x00, 0xf5, 0x21, 0x00


	//----- nvinfo : EIATTR_SPARSE_MMA_MASK
	.align		4
.L_14:
        /*0038*/ 	.byte	0x03, 0x50
        /*003a*/ 	.short	0x0000


	//----- nvinfo : EIATTR_MAXREG_COUNT
	.align		4
        /*003c*/ 	.byte	0x03, 0x1b
        /*003e*/ 	.short	0x00ff


	//----- nvinfo : EIATTR_NUM_BARRIERS
	.align		4
        /*0040*/ 	.byte	0x02, 0x4c
        /*0042*/ 	.byte	0x01
	.zero		1


	//----- nvinfo : EIATTR_MERCURY_ISA_VERSION
	.align		4
        /*0044*/ 	.byte	0x03, 0x5f
        /*0046*/ 	.short	0x0101


	//----- nvinfo : EIATTR_VRC_CTA_INIT_COUNT
	.align		4
        /*0048*/ 	.byte	0x02, 0x4a
	.zero		1
	.zero		1


	//----- nvinfo : EIATTR_EXIT_INSTR_OFFSETS
	.align		4
        /*004c*/ 	.byte	0x04, 0x1c
        /*004e*/ 	.short	(.L_16 - .L_15)


	//   ....[0]....
.L_15:
        /*0050*/ 	.word	0x00000080


	//   ....[1]....
        /*0054*/ 	.word	0x000003e0


	//----- nvinfo : EIATTR_CRS_STACK_SIZE
	.align		4
.L_16:
        /*0058*/ 	.byte	0x04, 0x1e
        /*005a*/ 	.short	(.L_18 - .L_17)
.L_17:
        /*005c*/ 	.word	0x00000000


	//----- nvinfo : EIATTR_CBANK_PARAM_SIZE
	.align		4
.L_18:
        /*0060*/ 	.byte	0x03, 0x19
        /*0062*/ 	.short	0x0018


	//----- nvinfo : EIATTR_PARAM_CBANK
	.align		4
        /*0064*/ 	.byte	0x04, 0x0a
        /*0066*/ 	.short	(.L_20 - .L_19)
	.align		4
.L_19:
        /*0068*/ 	.word	index@(.nv.constant0._Z6conv1dPiiS_)
        /*006c*/ 	.short	0x0380
        /*006e*/ 	.short	0x0018


	//----- nvinfo : EIATTR_SW_WAR
	.align		4
.L_20:
        /*0070*/ 	.byte	0x04, 0x36
        /*0072*/ 	.short	(.L_22 - .L_21)
.L_21:
        /*0074*/ 	.word	0x00000008
.L_22:


//--------------------- .nv.callgraph             --------------------------
	.section	.nv.callgraph,"",@"SHT_CUDA_CALLGRAPH"
	.align	4
	.sectionentsize	8
	.align		4
        /*0000*/ 	.word	0x00000000
	.align		4
        /*0004*/ 	.word	0xffffffff
	.align		4
        /*0008*/ 	.word	0x00000000
	.align		4
        /*000c*/ 	.word	0xfffffffe
	.align		4
        /*0010*/ 	.word	0x00000000
	.align		4
        /*0014*/ 	.word	0xfffffffd
	.align		4
        /*0018*/ 	.word	0x00000000
	.align		4
        /*001c*/ 	.word	0xfffffffc


//--------------------- .nv.constant3             --------------------------
	.section	.nv.constant3,"a",@progbits
	.align	4
.nv.constant3:
	.type		mask,@object
	.size		mask,(.L_0 - mask)
mask:
	.zero		20
.L_0:


//--------------------- .text._Z6conv1dPiiS_      --------------------------
	.section	.text._Z6conv1dPiiS_,"ax",@progbits
	.align	128
        .global         _Z6conv1dPiiS_
        .type           _Z6conv1dPiiS_,@function
        .size           _Z6conv1dPiiS_,(.L_x_8 - _Z6conv1dPiiS_)
        .other          _Z6conv1dPiiS_,@"STO_CUDA_ENTRY STV_DEFAULT"
_Z6conv1dPiiS_:
.text._Z6conv1dPiiS_:
[----:B------:R-:W-:Y:S01]  /*0000*/  LDC R1, c[0x0][0x37c] ;  /* 0x0000df00ff017b82 */ /* 0x000fe20000000800 */
[----:B------:R-:W0:Y:S01]  /*0010*/  S2R R7, SR_CTAID.X ;  /* 0x0000000000077919 */ /* 0x000e220000002500 */
[----:B------:R-:W0:Y:S01]  /*0020*/  LDCU UR4, c[0x0][0x360] ;  /* 0x00006c00ff0477ac */ /* 0x000e220008000800 */
[----:B------:R-:W1:Y:S01]  /*0030*/  S2R R0, SR_TID.X ;  /* 0x0000000000007919 */ /* 0x000e620000002100 */
[----:B------:R-:W2:Y:S01]  /*0040*/  LDCU UR8, c[0x0][0x388] ;  /* 0x00007100ff0877ac */ /* 0x000ea20008000800 */
[----:B0-----:R-:W-:-:S05]  /*0050*/  IMAD R7, R7, UR4, RZ ;  /* 0x0000000407077c24 */ /* 0x001fca000f8e02ff */
[----:B-1----:R-:W-:-:S04]  /*0060*/  IADD3 R9, PT, PT, R7, R0, RZ ;  /* 0x0000000007097210 */ /* 0x002fc80007ffe0ff */
[----:B--2---:R-:W-:-:S13]  /*0070*/  ISETP.GE.AND P0, PT, R9, UR8, PT ;  /* 0x0000000809007c0c */ /* 0x004fda000bf06270 */
[----:B------:R-:W-:Y:S05]  /*0080*/  @P0 EXIT ;  /* 0x000000000000094d */ /* 0x000fea0003800000 */
[----:B------:R-:W0:Y:S01]  /*0090*/  LDC.64 R4, c[0x0][0x380] ;  /* 0x0000e000ff047b82 */ /* 0x000e220000000a00 */
[----:B------:R-:W1:Y:S01]  /*00a0*/  LDCU.64 UR6, c[0x0][0x358] ;  /* 0x00006b00ff0677ac */ /* 0x000e620008000a00 */
[----:B0-----:R-:W-:-:S06]  /*00b0*/  IMAD.WIDE R2, R9, 0x4, R4 ;  /* 0x0000000409027825 */ /* 0x001fcc00078e0204 */
[----:B-1----:R-:W2:Y:S01]  /*00c0*/  LDG.E R2, desc[UR6][R2.64] ;  /* 0x0000000602027981 */ /* 0x002ea2000c1e1900 */
[----:B------:R-:W0:Y:S01]  /*00d0*/  S2UR UR5, SR_CgaCtaId ;  /* 0x00000000000579c3 */ /* 0x000e220000008800 */
[----:B------:R-:W-:Y:S01]  /*00e0*/  UMOV UR4, 0x400 ;  /* 0x0000040000047882 */ /* 0x000fe20000000000 */
[----:B------:R-:W-:Y:S01]  /*00f0*/  ISETP.GT.U32.AND P0, PT, R0, 0x1, PT ;  /* 0x000000010000780c */ /* 0x000fe20003f04070 */
[----:B------:R-:W-:Y:S04]  /*0100*/  BSSY.RECONVERGENT B0, `(.L_x_0) ;  /* 0x000001b000007945 */ /* 0x000fe80003800200 */
[----:B------:R-:W-:Y:S01]  /*0110*/  BSSY.RELIABLE B1, `(.L_x_1) ;  /* 0x0000010000017945 */ /* 0x000fe20003800100 */
[----:B0-----:R-:W-:-:S06]  /*0120*/  ULEA UR4, UR5, UR4, 0x18 ;  /* 0x0000000405047291 */ /* 0x001fcc000f8ec0ff */
[----:B------:R-:W-:-:S05]  /*0130*/  LEA R11, R0, UR4, 0x2 ;  /* 0x00000004000b7c11 */ /* 0x000fca000f8e10ff */
[----:B--2---:R0:W-:Y:S01]  /*0140*/  STS [R11+0x8], R2 ;  /* 0x000008020b007388 */ /* 0x0041e20000000800 */
[----:B------:R-:W-:Y:S05]  /*0150*/  @P0 BRA `(.L_x_2) ;  /* 0x00000000002c0947 */ /* 0x000fea0003800000 */
[----:B------:R-:W-:Y:S01]  /*0160*/  ISETP.GE.AND P0, PT, R9, 0x2, PT ;  /* 0x000000020900780c */ /* 0x000fe20003f06270 */
[----:B------:R-:W-:Y:S01]  /*0170*/  BSSY.RECONVERGENT B2, `(.L_x_3) ;  /* 0x0000005000027945 */ /* 0x000fe20003800200 */
[----:B0-----:R-:W-:-:S11]  /*0180*/  HFMA2 R2, -RZ, RZ, 0, 0 ;  /* 0x00000000ff027431 */ /* 0x001fd600000001ff */
[----:B------:R-:W-:Y:S05]  /*0190*/  @!P0 BRA `(.L_x_4) ;  /* 0x0000000000088947 */ /* 0x000fea0003800000 */
[----:B------:R-:W-:-:S06]  /*01a0*/  IMAD.WIDE.U32 R2, R7, 0x4, R4 ;  /* 0x0000000407027825 */ /* 0x000fcc00078e0004 */
[----:B------:R0:W5:Y:S02]  /*01b0*/  LDG.E R2, desc[UR6][R2.64] ;  /* 0x0000000602027981 */ /* 0x000164000c1e1900 */
.L_x_4:
[----:B------:R-:W-:Y:S05]  /*01c0*/  BSYNC.RECONVERGENT B2 ;  /* 0x0000000000027941 */ /* 0x000fea0003800200 */
.L_x_3:
[----:B-----5:R1:W-:Y:S01]  /*01d0*/  STS [R11], R2 ;  /* 0x000000020b007388 */ /* 0x0203e20000000800 */
[----:B------:R-:W-:-:S13]  /*01e0*/  ISETP.NE.AND P0, PT, R0, RZ, PT ;  /* 0x000000ff0000720c */ /* 0x000fda0003f05270 */
[----:B------:R-:W-:Y:S05]  /*01f0*/  @!P0 BREAK.RELIABLE B1 ;  /* 0x0000000000018942 */ /* 0x000fea0003800100 */
[----:B-1----:R-:W-:Y:S05]  /*0200*/  @!P0 BRA `(.L_x_5) ;  /* 0x0000000000288947 */ /* 0x002fea0003800000 */
.L_x_2:
[----:B------:R-:W-:Y:S05]  /*0210*/  BSYNC.RELIABLE B1 ;  /* 0x0000000000017941 */ /* 0x000fea0003800100 */
.L_x_1:
[----:B0-----:R-:W-:-:S04]  /*0220*/  IADD3 R2, PT, PT, R9, 0x2, RZ ;  /* 0x0000000209027810 */ /* 0x001fc80007ffe0ff */
[----:B------:R-:W-:-:S13]  /*0230*/  ISETP.GE.AND P0, PT, R2, UR8, PT ;  /* 0x0000000802007c0c */ /* 0x000fda000bf06270 */
[----:B------:R-:W-:Y:S05]  /*0240*/  @P0 BRA `(.L_x_6) ;  /* 0x0000000000140947 */ /* 0x000fea0003800000 */
[----:B------:R-:W-:-:S05]  /*0250*/  IADD3 R3, PT, PT, R9, R0, RZ ;  /* 0x0000000009037210 */ /* 0x000fca0007ffe0ff */
[----:B------:R-:W-:-:S06]  /*0260*/  IMAD.WIDE.U32 R2, R3, 0x4, R4 ;  /* 0x0000000403027825 */ /* 0x000fcc00078e0004 */
[----:B------:R-:W2:Y:S04]  /*0270*/  LDG.E R2, desc[UR6][R2.64] ;  /* 0x0000000602027981 */ /* 0x000ea8000c1e1900 */
[----:B--2---:R1:W-:Y:S01]  /*0280*/  STS [R11+0x10], R2 ;  /* 0x000010020b007388 */ /* 0x0043e20000000800 */
[----:B------:R-:W-:Y:S05]  /*0290*/  BRA `(.L_x_5) ;  /* 0x0000000000047947 */ /* 0x000fea0003800000 */
.L_x_6:
[----:B------:R2:W-:Y:S02]  /*02a0*/  STS [R11+0x10], RZ ;  /* 0x000010ff0b007388 */ /* 0x0005e40000000800 */
.L_x_5:
[----:B------:R-:W-:Y:S05]  /*02b0*/  BSYNC.RECONVERGENT B0 ;  /* 0x0000000000007941 */ /* 0x000fea0003800200 */
.L_x_0:
[----:B------:R-:W-:Y:S05]  /*02c0*/  WARPSYNC.ALL ;  /* 0x0000000000007948 */ /* 0x000fea0003800000 */
[----:B------:R-:W-:Y:S06]  /*02d0*/  BAR.SYNC.DEFER_BLOCKING 0x0 ;  /* 0x0000000000007b1d */ /* 0x000fec0000010000 */
[----:B------:R-:W3:Y:S02]  /*02e0*/  LDCU.128 UR12, c[0x3][URZ] ;  /* 0x00c00000ff0c77ac */ /* 0x000ee40008000c00 */
[----:B01----:R-:W0:Y:S01]  /*02f0*/  LDC.64 R2, c[0x0][0x390] ;  /* 0x0000e400ff027b82 */ /* 0x003e220000000a00 */
[----:B------:R-:W1:Y:S01]  /*0300*/  LDCU UR4, c[0x3][0x10] ;  /* 0x00c00200ff0477ac */ /* 0x000e620008000800 */
[----:B------:R-:W3:Y:S04]  /*0310*/  LDS R0, [R11] ;  /* 0x000000000b007984 */ /* 0x000ee80000000800 */
[----:B------:R-:W4:Y:S01]  /*0320*/  LDS R5, [R11+0x4] ;  /* 0x000004000b057984 */ /* 0x000f220000000800 */
[----:B0-----:R-:W-:-:S03]  /*0330*/  IMAD.WIDE R2, R9, 0x4, R2 ;  /* 0x0000000409027825 */ /* 0x001fc600078e0202 */
[----:B------:R-:W0:Y:S04]  /*0340*/  LDS R7, [R11+0x8] ;  /* 0x000008000b077984 */ /* 0x000e280000000800 */
[----:B------:R-:W5:Y:S04]  /*0350*/  LDS R13, [R11+0xc] ;  /* 0x00000c000b0d7984 */ /* 0x000f680000000800 */
[----:B------:R-:W1:Y:S01]  /*0360*/  LDS R15, [R11+0x10] ;  /* 0x000010000b0f7984 */ /* 0x000e620000000800 */
[----:B---3--:R-:W-:-:S04]  /*0370*/  IMAD R0, R0, UR12, RZ ;  /* 0x0000000c00007c24 */ /* 0x008fc8000f8e02ff */
[----:B----4-:R-:W-:-:S04]  /*0380*/  IMAD R0, R5, UR13, R0 ;  /* 0x0000000d05007c24 */ /* 0x010fc8000f8e0200 */
[----:B0-----:R-:W-:-:S04]  /*0390*/  IMAD R0, R7, UR14, R0 ;  /* 0x0000000e07007c24 */ /* 0x001fc8000f8e0200 */
[----:B-----5:R-:W-:-:S04]  /*03a0*/  IMAD R0, R13, UR15, R0 ;  /* 0x0000000f0d007c24 */ /* 0x020fc8000f8e0200 */
[----:B-1----:R-:W-:-:S05]  /*03b0*/  IMAD R15, R15, UR4, R0 ;  /* 0x000000040f0f7c24 */ /* 0x002fca000f8e0200 */
[----:B------:R-:W-:Y:S01]  /*03c0*/  STG.E desc[UR6][R2.64], R15 ;  /* 0x0000000f02007986 */ /* 0x000fe2000c101906 */
[----:B------:R-:W-:Y:S06]  /*03d0*/  BAR.SYNC.DEFER_BLOCKING 0x0 ;  /* 0x0000000000007b1d */ /* 0x000fec0000010000 */
[----:B------:R-:W-:Y:S05]  /*03e0*/  EXIT ;  /* 0x000000000000794d */ /* 0x000fea0003800000 */
.L_x_7:
[----:B------:R-:W-:-:S00]  /*03f0*/  BRA `(.L_x_7) ;  /* 0xfffffffc00fc7947 */ /* 0x000fc0000383ffff */
[----:B------:R-:W-:-:S00]  /*0400*/  NOP ;  /* 0x0000000000007918 */ /* 0x000fc00000000000 */
[----:B------:R-:W-:-:S00]  /*0410*/  NOP ;  /* 0x0000000000007918 */ /* 0x000fc00000000000 */
[----:B------:R-:W-:-:S00]  /*0420*/  NOP ;  /* 0x0000000000007918 */ /* 0x000fc00000000000 */
[----:B------:R-:W-:-:S00]  /*0430*/  NOP ;  /* 0x0000000000007918 */ /* 0x000fc00000000000 */
[----:B------:R-:W-:-:S00]  /*0440*/  NOP ;  /* 0x0000000000007918 */ /* 0x000fc00000000000 */
[----:B------:R-:W-:-:S00]  /*0450*/  NOP ;  /* 0x0000000000007918 */ /* 0x000fc00000000000 */
[----:B------:R-:W-:-:S00]  /*0460*/  NOP ;  /* 0x0000000000007918 */ /* 0x000fc00000000000 */
[----:B------:R-:W-:-:S00]  /*0470*/  NOP ;  /* 0x0000000000007918 */ /* 0x000fc00000000000 */
.L_x_8:


//--------------------- .nv.shared._Z6conv1dPiiS_ --------------------------
	.section	.nv.shared._Z6conv1dPiiS_,"aw",@nobits
	.sectionflags	@""
	.align	4
.nv.shared._Z6conv1dPiiS_:
	.zero		1060


//--------------------- .nv.shared.reserved.0     --------------------------
	.section	.nv.shared.reserved.0,"aw",@nobits
	.weak		__nv_reservedSMEM_offset_0_alias
	.size		__nv_reservedSMEM_offset_0_alias, 0, 64
	.other		__nv_reservedSMEM_offset_0_alias,@"STO_CUDA_RESERVED_SHARED STV_DEFAULT"
__nv_reservedSMEM_offset_0_alias:
	.zero		0
	.zero		64


//--------------------- .nv.constant0._Z6conv1dPiiS_ --------------------------
	.section	.nv.constant0._Z6conv1dPiiS_,"a",@progbits
	.sectionflags	@""
	.align	4
.nv.constant0._Z6conv1dPiiS_:
	.zero		920


//--------------------- SYMBOLS --------------------------

	.type		.nv.reservedSmem.offset0,@object
	.size		.nv.reservedSmem.offset0,0x4
	.type		.nv.reservedSmem.cap,@object
	.size		.nv.reservedSmem.cap,0x4
